//
// Generated by NVIDIA NVVM Compiler
//
// Compiler Build ID: CL-36424714
// Cuda compilation tools, release 13.0, V13.0.88
// Based on NVVM 20.0.0
//

.version 9.0
.target sm_100
.address_size 64

	// .globl	_Z10ConvKernelPKfS0_Pfmm

.visible .entry _Z10ConvKernelPKfS0_Pfmm(
	.param .u64 .ptr .align 1 _Z10ConvKernelPKfS0_Pfmm_param_0,
	.param .u64 .ptr .align 1 _Z10ConvKernelPKfS0_Pfmm_param_1,
	.param .u64 .ptr .align 1 _Z10ConvKernelPKfS0_Pfmm_param_2,
	.param .u64 _Z10ConvKernelPKfS0_Pfmm_param_3,
	.param .u64 _Z10ConvKernelPKfS0_Pfmm_param_4
)
{
	.reg .pred 	%p<26>;
	.reg .b32 	%r<6>;
	.reg .b32 	%f<101>;
	.reg .b64 	%rd<74>;

	ld.param.u64 	%rd36, [_Z10ConvKernelPKfS0_Pfmm_param_0];
	ld.param.u64 	%rd37, [_Z10ConvKernelPKfS0_Pfmm_param_1];
	ld.param.u64 	%rd33, [_Z10ConvKernelPKfS0_Pfmm_param_2];
	ld.param.u64 	%rd34, [_Z10ConvKernelPKfS0_Pfmm_param_3];
	ld.param.u64 	%rd35, [_Z10ConvKernelPKfS0_Pfmm_param_4];
	cvta.to.global.u64 	%rd1, %rd37;
	cvta.to.global.u64 	%rd2, %rd36;
	mov.u32 	%r1, %ctaid.x;
	mov.u32 	%r2, %ntid.x;
	mov.u32 	%r3, %tid.x;
	mad.lo.s32 	%r4, %r1, %r2, %r3;
	cvt.u64.u32 	%rd3, %r4;
	setp.le.u64 	%p1, %rd34, %rd3;
	@%p1 bra 	$L__BB0_43;
	cvta.to.global.u64 	%rd38, %rd33;
	shl.b64 	%rd39, %rd3, 2;
	add.s64 	%rd4, %rd38, %rd39;
	mov.b32 	%r5, 0;
	st.global.u32 	[%rd4], %r5;
	setp.eq.s64 	%p2, %rd35, 0;
	@%p2 bra 	$L__BB0_43;
	add.s64 	%rd41, %rd35, -1;
	shr.u64 	%rd5, %rd41, 1;
	sub.s64 	%rd6, %rd3, %rd5;
	and.b64  	%rd7, %rd35, 7;
	setp.lt.u64 	%p3, %rd35, 8;
	mov.b64 	%rd72, 0;
	mov.f32 	%f91, 0f00000000;
	@%p3 bra 	$L__BB0_21;
	and.b64  	%rd72, %rd35, -8;
	shl.b64 	%rd43, %rd5, 2;
	sub.s64 	%rd44, %rd39, %rd43;
	add.s64 	%rd45, %rd44, %rd2;
	add.s64 	%rd69, %rd45, 16;
	add.s64 	%rd68, %rd6, 3;
	add.s64 	%rd67, %rd1, 16;
	mov.f32 	%f91, 0f00000000;
	mov.u64 	%rd70, %rd72;
$L__BB0_4:
	.pragma "nounroll";
	add.s64 	%rd47, %rd68, -3;
	setp.ge.u64 	%p4, %rd47, %rd34;
	mov.f32 	%f83, 0f00000000;
	@%p4 bra 	$L__BB0_6;
	ld.global.f32 	%f83, [%rd69+-16];
$L__BB0_6:
	ld.global.f32 	%f53, [%rd67+-16];
	fma.rn.f32 	%f4, %f83, %f53, %f91;
	st.global.f32 	[%rd4], %f4;
	add.s64 	%rd48, %rd68, -2;
	setp.ge.u64 	%p5, %rd48, %rd34;
	mov.f32 	%f84, 0f00000000;
	@%p5 bra 	$L__BB0_8;
	ld.global.f32 	%f84, [%rd69+-12];
$L__BB0_8:
	ld.global.f32 	%f55, [%rd67+-12];
	fma.rn.f32 	%f7, %f84, %f55, %f4;
	st.global.f32 	[%rd4], %f7;
	add.s64 	%rd49, %rd68, -1;
	setp.ge.u64 	%p6, %rd49, %rd34;
	mov.f32 	%f85, 0f00000000;
	@%p6 bra 	$L__BB0_10;
	ld.global.f32 	%f85, [%rd69+-8];
$L__BB0_10:
	ld.global.f32 	%f57, [%rd67+-8];
	fma.rn.f32 	%f10, %f85, %f57, %f7;
	st.global.f32 	[%rd4], %f10;
	setp.ge.u64 	%p7, %rd68, %rd34;
	mov.f32 	%f86, 0f00000000;
	@%p7 bra 	$L__BB0_12;
	ld.global.f32 	%f86, [%rd69+-4];
$L__BB0_12:
	ld.global.f32 	%f59, [%rd67+-4];
	fma.rn.f32 	%f13, %f86, %f59, %f10;
	st.global.f32 	[%rd4], %f13;
	add.s64 	%rd50, %rd68, 1;
	setp.ge.u64 	%p8, %rd50, %rd34;
	mov.f32 	%f87, 0f00000000;
	@%p8 bra 	$L__BB0_14;
	ld.global.f32 	%f87, [%rd69];
$L__BB0_14:
	ld.global.f32 	%f61, [%rd67];
	fma.rn.f32 	%f16, %f87, %f61, %f13;
	st.global.f32 	[%rd4], %f16;
	add.s64 	%rd51, %rd68, 2;
	setp.ge.u64 	%p9, %rd51, %rd34;
	mov.f32 	%f88, 0f00000000;
	@%p9 bra 	$L__BB0_16;
	ld.global.f32 	%f88, [%rd69+4];
$L__BB0_16:
	ld.global.f32 	%f63, [%rd67+4];
	fma.rn.f32 	%f19, %f88, %f63, %f16;
	st.global.f32 	[%rd4], %f19;
	add.s64 	%rd52, %rd68, 3;
	setp.ge.u64 	%p10, %rd52, %rd34;
	mov.f32 	%f89, 0f00000000;
	@%p10 bra 	$L__BB0_18;
	ld.global.f32 	%f89, [%rd69+8];
$L__BB0_18:
	ld.global.f32 	%f65, [%rd67+8];
	fma.rn.f32 	%f22, %f89, %f65, %f19;
	st.global.f32 	[%rd4], %f22;
	add.s64 	%rd53, %rd68, 4;
	setp.ge.u64 	%p11, %rd53, %rd34;
	mov.f32 	%f90, 0f00000000;
	@%p11 bra 	$L__BB0_20;
	ld.global.f32 	%f90, [%rd69+12];
$L__BB0_20:
	ld.global.f32 	%f66, [%rd67+12];
	fma.rn.f32 	%f91, %f90, %f66, %f22;
	st.global.f32 	[%rd4], %f91;
	add.s64 	%rd70, %rd70, -8;
	add.s64 	%rd69, %rd69, 32;
	add.s64 	%rd68, %rd68, 8;
	add.s64 	%rd67, %rd67, 32;
	setp.ne.s64 	%p12, %rd70, 0;
	@%p12 bra 	$L__BB0_4;
$L__BB0_21:
	setp.eq.s64 	%p13, %rd7, 0;
	@%p13 bra 	$L__BB0_43;
	and.b64  	%rd21, %rd35, 3;
	setp.lt.u64 	%p14, %rd7, 4;
	@%p14 bra 	$L__BB0_32;
	add.s64 	%rd22, %rd6, %rd72;
	setp.ge.u64 	%p15, %rd22, %rd34;
	shl.b64 	%rd54, %rd22, 2;
	add.s64 	%rd23, %rd2, %rd54;
	mov.f32 	%f92, 0f00000000;
	@%p15 bra 	$L__BB0_25;
	ld.global.f32 	%f92, [%rd23];
$L__BB0_25:
	shl.b64 	%rd55, %rd72, 2;
	add.s64 	%rd24, %rd1, %rd55;
	ld.global.f32 	%f69, [%rd24];
	fma.rn.f32 	%f29, %f92, %f69, %f91;
	st.global.f32 	[%rd4], %f29;
	add.s64 	%rd56, %rd22, 1;
	setp.ge.u64 	%p16, %rd56, %rd34;
	mov.f32 	%f93, 0f00000000;
	@%p16 bra 	$L__BB0_27;
	ld.global.f32 	%f93, [%rd23+4];
$L__BB0_27:
	ld.global.f32 	%f71, [%rd24+4];
	fma.rn.f32 	%f32, %f93, %f71, %f29;
	st.global.f32 	[%rd4], %f32;
	add.s64 	%rd57, %rd22, 2;
	setp.ge.u64 	%p17, %rd57, %rd34;
	mov.f32 	%f94, 0f00000000;
	@%p17 bra 	$L__BB0_29;
	ld.global.f32 	%f94, [%rd23+8];
$L__BB0_29:
	ld.global.f32 	%f73, [%rd24+8];
	fma.rn.f32 	%f35, %f94, %f73, %f32;
	st.global.f32 	[%rd4], %f35;
	add.s64 	%rd58, %rd22, 3;
	setp.ge.u64 	%p18, %rd58, %rd34;
	mov.f32 	%f95, 0f00000000;
	@%p18 bra 	$L__BB0_31;
	ld.global.f32 	%f95, [%rd23+12];
$L__BB0_31:
	ld.global.f32 	%f74, [%rd24+12];
	fma.rn.f32 	%f91, %f95, %f74, %f35;
	st.global.f32 	[%rd4], %f91;
	add.s64 	%rd72, %rd72, 4;
$L__BB0_32:
	setp.eq.s64 	%p19, %rd21, 0;
	@%p19 bra 	$L__BB0_43;
	setp.eq.s64 	%p20, %rd21, 1;
	@%p20 bra 	$L__BB0_39;
	add.s64 	%rd27, %rd6, %rd72;
	setp.ge.u64 	%p21, %rd27, %rd34;
	shl.b64 	%rd59, %rd27, 2;
	add.s64 	%rd28, %rd2, %rd59;
	mov.f32 	%f97, 0f00000000;
	@%p21 bra 	$L__BB0_36;
	ld.global.f32 	%f97, [%rd28];
$L__BB0_36:
	shl.b64 	%rd60, %rd72, 2;
	add.s64 	%rd29, %rd1, %rd60;
	ld.global.f32 	%f77, [%rd29];
	fma.rn.f32 	%f42, %f97, %f77, %f91;
	st.global.f32 	[%rd4], %f42;
	add.s64 	%rd61, %rd27, 1;
	setp.ge.u64 	%p22, %rd61, %rd34;
	mov.f32 	%f98, 0f00000000;
	@%p22 bra 	$L__BB0_38;
	ld.global.f32 	%f98, [%rd28+4];
$L__BB0_38:
	ld.global.f32 	%f78, [%rd29+4];
	fma.rn.f32 	%f91, %f98, %f78, %f42;
	st.global.f32 	[%rd4], %f91;
	add.s64 	%rd72, %rd72, 2;
$L__BB0_39:
	and.b64  	%rd62, %rd35, 1;
	setp.eq.b64 	%p23, %rd62, 1;
	not.pred 	%p24, %p23;
	@%p24 bra 	$L__BB0_43;
	add.s64 	%rd32, %rd6, %rd72;
	setp.ge.u64 	%p25, %rd32, %rd34;
	mov.f32 	%f100, 0f00000000;
	@%p25 bra 	$L__BB0_42;
	shl.b64 	%rd63, %rd32, 2;
	add.s64 	%rd64, %rd2, %rd63;
	ld.global.f32 	%f100, [%rd64];
$L__BB0_42:
	shl.b64 	%rd65, %rd72, 2;
	add.s64 	%rd66, %rd1, %rd65;
	ld.global.f32 	%f80, [%rd66];
	fma.rn.f32 	%f81, %f100, %f80, %f91;
	st.global.f32 	[%rd4], %f81;
$L__BB0_43:
	ret;

}


// ===== COMPILED SASS (sm_100) =====

	.target	sm_100

	.elftype	@"ET_EXEC"


//--------------------- .note.nv.tkinfo           --------------------------
	.section	.note.nv.tkinfo,"",@"SHT_NOTE"
	.sectionflags	@"SHF_NOTE_NV_TKINFO"
	.tkinfo
        /*0018*/ 	.word	0x00000002
        /*0030*/ 	.string	""
        /*0030*/ 	.string	"ptxas"
        /*0030*/ 	.string	"Cuda compilation tools, release 13.0, V13.0.88"
        /*0030*/ 	.string	"Build cuda_13.0.r13.0/compiler.36424714_0"
        /*0030*/ 	.string	"-arch sm_100 -m 64 "



//--------------------- .note.nv.cuinfo           --------------------------
	.section	.note.nv.cuinfo,"",@"SHT_NOTE"
	.sectionflags	@"SHF_NOTE_NV_CUINFO"
        /*0018*/ 	.short	0x0002
        /*001a*/ 	.short	0x0064
        /*001c*/ 	.short	0x0082
	.zero		2


//--------------------- .nv.info                  --------------------------
	.section	.nv.info,"",@"SHT_CUDA_INFO"
	.align	4


	//----- nvinfo : EIATTR_REGCOUNT
	.align		4
        /*0000*/ 	.byte	0x04, 0x2f
        /*0002*/ 	.short	(.L_1 - .L_0)
	.align		4
.L_0:
        /*0004*/ 	.word	index@(_Z10ConvKernelPKfS0_Pfmm)
        /*0008*/ 	.word	0x00000016


	//----- nvinfo : EIATTR_FRAME_SIZE
	.align		4
.L_1:
        /*000c*/ 	.byte	0x04, 0x11
        /*000e*/ 	.short	(.L_3 - .L_2)
	.align		4
.L_2:
        /*0010*/ 	.word	index@(_Z10ConvKernelPKfS0_Pfmm)
        /*0014*/ 	.word	0x00000000


	//----- nvinfo : EIATTR_MIN_STACK_SIZE
	.align		4
.L_3:
        /*0018*/ 	.byte	0x04, 0x12
        /*001a*/ 	.short	(.L_5 - .L_4)
	.align		4
.L_4:
        /*001c*/ 	.word	index@(_Z10ConvKernelPKfS0_Pfmm)
        /*0020*/ 	.word	0x00000000
.L_5:


//--------------------- .nv.compat                --------------------------
	.section	.nv.compat,"",@"SHT_CUDA_COMPAT_INFO"
	.align	4
        /*0000*/ 	.byte	0x02, 0x09, 0x00, 0x00, 0x02, 0x02, 0x01, 0x00, 0x02, 0x05, 0x05, 0x00, 0x03, 0x07, 0x01, 0x01
        /*0010*/ 	.byte	0x02, 0x03, 0x00, 0x00, 0x02, 0x06, 0x01, 0x00, 0x04, 0x0b, 0x08, 0x00, 0x09, 0x00, 0x00, 0x00
        /*0020*/ 	.byte	0x00, 0x00, 0x00, 0x00


//--------------------- .nv.info._Z10ConvKernelPKfS0_Pfmm --------------------------
	.section	.nv.info._Z10ConvKernelPKfS0_Pfmm,"",@"SHT_CUDA_INFO"
	.sectionflags	@""
	.align	4


	//----- nvinfo : EIATTR_CUDA_API_VERSION
	.align		4
        /*0000*/ 	.byte	0x04, 0x37
        /*0002*/ 	.short	(.L_7 - .L_6)
.L_6:
        /*0004*/ 	.word	0x00000082


	//----- nvinfo : EIATTR_KPARAM_INFO
	.align		4
.L_7:
        /*0008*/ 	.byte	0x04, 0x17
        /*000a*/ 	.short	(.L_9 - .L_8)
.L_8:
        /*000c*/ 	.word	0x00000000
        /*0010*/ 	.short	0x0004
        /*0012*/ 	.short	0x0020
        /*0014*/ 	.byte	0x00, 0xf0, 0x21, 0x00


	//----- nvinfo : EIATTR_KPARAM_INFO
	.align		4
.L_9:
        /*0018*/ 	.byte	0x04, 0x17
        /*001a*/ 	.short	(.L_11 - .L_10)
.L_10:
        /*001c*/ 	.word	0x00000000
        /*0020*/ 	.short	0x0003
        /*0022*/ 	.short	0x0018
        /*0024*/ 	.byte	0x00, 0xf0, 0x21, 0x00


	//----- nvinfo : EIATTR_KPARAM_INFO
	.align		4
.L_11:
        /*0028*/ 	.byte	0x04, 0x17
        /*002a*/ 	.short	(.L_13 - .L_12)
.L_12:
        /*002c*/ 	.word	0x00000000
        /*0030*/ 	.short	0x0002
        /*0032*/ 	.short	0x0010
        /*0034*/ 	.byte	0x00, 0xf5, 0x21, 0x00


	//----- nvinfo : EIATTR_KPARAM_INFO
	.align		4
.L_13:
        /*0038*/ 	.byte	0x04, 0x17
        /*003a*/ 	.short	(.L_15 - .L_14)
.L_14:
        /*003c*/ 	.word	0x00000000
        /*0040*/ 	.short	0x0001
        /*0042*/ 	.short	0x0008
        /*0044*/ 	.byte	0x00, 0xf5, 0x21, 0x00


	//----- nvinfo : EIATTR_KPARAM_INFO
	.align		4
.L_15:
        /*0048*/ 	.byte	0x04, 0x17
        /*004a*/ 	.short	(.L_17 - .L_16)
.L_16:
        /*004c*/ 	.word	0x00000000
        /*0050*/ 	.short	0x0000
        /*0052*/ 	.short	0x0000
        /*0054*/ 	.byte	0x00, 0xf5, 0x21, 0x00


	//----- nvinfo : EIATTR_SPARSE_MMA_MASK
	.align		4
.L_17:
        /*0058*/ 	.byte	0x03, 0x50
        /*005a*/ 	.short	0x0000


	//----- nvinfo : EIATTR_MAXREG_COUNT
	.align		4
        /*005c*/ 	.byte	0x03, 0x1b
        /*005e*/ 	.short	0x00ff


	//----- nvinfo : EIATTR_MERCURY_ISA_VERSION
	.align		4
        /*0060*/ 	.byte	0x03, 0x5f
        /*0062*/ 	.short	0x0101


	//----- nvinfo : EIATTR_VRC_CTA_INIT_COUNT
	.align		4
        /*0064*/ 	.byte	0x02, 0x4a
	.zero		1
	.zero		1


	//----- nvinfo : EIATTR_EXIT_INSTR_OFFSETS
	.align		4
        /*0068*/ 	.byte	0x04, 0x1c
        /*006a*/ 	.short	(.L_19 - .L_18)


	//   ....[0]....
.L_18:
        /*006c*/ 	.word	0x00000080


	//   ....[1]....
        /*0070*/ 	.word	0x00000130


	//   ....[2]....
        /*0074*/ 	.word	0x00000870


	//   ....[3]....
        /*0078*/ 	.word	0x00000bd0


	//   ....[4]....
        /*007c*/ 	.word	0x00000e00


	//   ....[5]....
        /*0080*/ 	.word	0x00000f20


	//----- nvinfo : EIATTR_CBANK_PARAM_SIZE
	.align		4
.L_19:
        /*0084*/ 	.byte	0x03, 0x19
        /*0086*/ 	.short	0x0028


	//----- nvinfo : EIATTR_PARAM_CBANK
	.align		4
        /*0088*/ 	.byte	0x04, 0x0a
        /*008a*/ 	.short	(.L_21 - .L_20)
	.align		4
.L_20:
        /*008c*/ 	.word	index@(.nv.constant0._Z10ConvKernelPKfS0_Pfmm)
        /*0090*/ 	.short	0x0380
        /*0092*/ 	.short	0x0028


	//----- nvinfo : EIATTR_SW_WAR
	.align		4
.L_21:
        /*0094*/ 	.byte	0x04, 0x36
        /*0096*/ 	.short	(.L_23 - .L_22)
.L_22:
        /*0098*/ 	.word	0x00000008
.L_23:


//--------------------- .nv.callgraph             --------------------------
	.section	.nv.callgraph,"",@"SHT_CUDA_CALLGRAPH"
	.align	4
	.sectionentsize	8
	.align		4
        /*0000*/ 	.word	0x00000000
	.align		4
        /*0004*/ 	.word	0xffffffff
	.align		4
        /*0008*/ 	.word	0x00000000
	.align		4
        /*000c*/ 	.word	0xfffffffe
	.align		4
        /*0010*/ 	.word	0x00000000
	.align		4
        /*0014*/ 	.word	0xfffffffd
	.align		4
        /*0018*/ 	.word	0x00000000
	.align		4
        /*001c*/ 	.word	0xfffffffc


//--------------------- .text._Z10ConvKernelPKfS0_Pfmm --------------------------
	.section	.text._Z10ConvKernelPKfS0_Pfmm,"ax",@progbits
	.align	128
        .global         _Z10ConvKernelPKfS0_Pfmm
        .type           _Z10ConvKernelPKfS0_Pfmm,@function
        .size           _Z10ConvKernelPKfS0_Pfmm,(.L_x_5 - _Z10ConvKernelPKfS0_Pfmm)
        .other          _Z10ConvKernelPKfS0_Pfmm,@"STO_CUDA_ENTRY STV_DEFAULT"
_Z10ConvKernelPKfS0_Pfmm:
.text._Z10ConvKernelPKfS0_Pfmm:
[----:B------:R-:W-:Y:S01]  /*0000*/  LDC R1, c[0x0][0x37c] ;  /* 0x0000df00ff017b82 */ /* 0x000fe20000000800 */
[----:B------:R-:W0:Y:S07]  /*0010*/  S2R R3, SR_TID.X ;  /* 0x0000000000037919 */ /* 0x000e2e0000002100 */
[----:B------:R-:W0:Y:S01]  /*0020*/  S2UR UR4, SR_CTAID.X ;  /* 0x00000000000479c3 */ /* 0x000e220000002500 */
[----:B------:R-:W1:Y:S07]  /*0030*/  LDCU.64 UR8, c[0x0][0x398] ;  /* 0x00007300ff0877ac */ /* 0x000e6e0008000a00 */
[----:B------:R-:W0:Y:S02]  /*0040*/  LDC R0, c[0x0][0x360] ;  /* 0x0000d800ff007b82 */ /* 0x000e240000000800 */
[----:B0-----:R-:W-:-:S05]  /*0050*/  IMAD R0, R0, UR4, R3 ;  /* 0x0000000400007c24 */ /* 0x001fca000f8e0203 */
[----:B-1----:R-:W-:-:S04]  /*0060*/  ISETP.GE.U32.AND P0, PT, R0, UR8, PT ;  /* 0x0000000800007c0c */ /* 0x002fc8000bf06070 */
[----:B------:R-:W-:-:S13]  /*0070*/  ISETP.GE.U32.AND.EX P0, PT, RZ, UR9, PT, P0 ;  /* 0x00000009ff007c0c */ /* 0x000fda000bf06100 */
[----:B------:R-:W-:Y:S05]  /*0080*/  @P0 EXIT ;  /* 0x000000000000094d */ /* 0x000fea0003800000 */
[----:B------:R-:W0:Y:S01]  /*0090*/  LDCU.64 UR10, c[0x0][0x3a0] ;  /* 0x00007400ff0a77ac */ /* 0x000e220008000a00 */
[----:B------:R-:W-:Y:S01]  /*00a0*/  IMAD.SHL.U32 R5, R0, 0x4, RZ ;  /* 0x0000000400057824 */ /* 0x000fe200078e00ff */
[----:B------:R-:W-:Y:S01]  /*00b0*/  SHF.R.U32.HI R4, RZ, 0x1e, R0 ;  /* 0x0000001eff047819 */ /* 0x000fe20000011600 */
[----:B------:R-:W1:Y:S01]  /*00c0*/  LDCU.64 UR4, c[0x0][0x390] ;  /* 0x00007200ff0477ac */ /* 0x000e620008000a00 */
[----:B------:R-:W2:Y:S01]  /*00d0*/  LDCU.64 UR12, c[0x0][0x358] ;  /* 0x00006b00ff0c77ac */ /* 0x000ea20008000a00 */
[----:B0-----:R-:W-:-:S04]  /*00e0*/  ISETP.NE.U32.AND P0, PT, RZ, UR10, PT ;  /* 0x0000000aff007c0c */ /* 0x001fc8000bf05070 */
[----:B------:R-:W-:Y:S02]  /*00f0*/  ISETP.NE.AND.EX P0, PT, RZ, UR11, PT, P0 ;  /* 0x0000000bff007c0c */ /* 0x000fe4000bf05300 */
[----:B-1----:R-:W-:-:S04]  /*0100*/  IADD3 R2, P1, PT, R5, UR4, RZ ;  /* 0x0000000405027c10 */ /* 0x002fc8000ff3e0ff */
[----:B------:R-:W-:-:S05]  /*0110*/  IADD3.X R3, PT, PT, R4, UR5, RZ, P1, !PT ;  /* 0x0000000504037c10 */ /* 0x000fca0008ffe4ff */
[----:B--2---:R0:W-:Y:S02]  /*0120*/  STG.E desc[UR12][R2.64], RZ ;  /* 0x000000ff02007986 */ /* 0x0041e4000c10190c */
[----:B------:R-:W-:Y:S05]  /*0130*/  @!P0 EXIT ;  /* 0x000000000000894d */ /* 0x000fea0003800000 */
[----:B------:R-:W-:Y:S01]  /*0140*/  UIADD3 UR6, UP0, UPT, UR10, -0x1, URZ ;  /* 0xffffffff0a067890 */ /* 0x000fe2000ff1e0ff */
[----:B------:R-:W-:Y:S01]  /*0150*/  IMAD.MOV.U32 R9, RZ, RZ, RZ ;  /* 0x000000ffff097224 */ /* 0x000fe200078e00ff */
[----:B------:R-:W-:Y:S02]  /*0160*/  ULOP3.LUT UR14, UR10, 0x7, URZ, 0xc0, !UPT ;  /* 0x000000070a0e7892 */ /* 0x000fe4000f8ec0ff */
[----:B------:R-:W-:Y:S02]  /*0170*/  UIADD3.X UR7, UPT, UPT, UR11, -0x1, URZ, UP0, !UPT ;  /* 0xffffffff0b077890 */ /* 0x000fe400087fe4ff */
[----:B------:R-:W-:Y:S02]  /*0180*/  UISETP.GE.U32.AND UP0, UPT, UR10, 0x8, UPT ;  /* 0x000000080a00788c */ /* 0x000fe4000bf06070 */
[----:B------:R-:W-:Y:S02]  /*0190*/  USHF.R.U64 UR6, UR6, 0x1, UR7 ;  /* 0x0000000106067899 */ /* 0x000fe40008001207 */
[----:B------:R-:W-:-:S02]  /*01a0*/  UISETP.GE.U32.AND.EX UP0, UPT, UR11, URZ, UPT, UP0 ;  /* 0x000000ff0b00728c */ /* 0x000fc4000bf06100 */
[----:B------:R-:W-:Y:S02]  /*01b0*/  USHF.R.U32.HI UR7, URZ, 0x1, UR7 ;  /* 0x00000001ff077899 */ /* 0x000fe40008011607 */
[----:B------:R-:W-:Y:S01]  /*01c0*/  IADD3 R0, P0, PT, R0, -UR6, RZ ;  /* 0x8000000600007c10 */ /* 0x000fe2000ff1e0ff */
[----:B------:R-:W-:Y:S01]  /*01d0*/  UMOV UR4, URZ ;  /* 0x000000ff00047c82 */ /* 0x000fe20008000000 */
[----:B------:R-:W-:-:S03]  /*01e0*/  UMOV UR5, URZ ;  /* 0x000000ff00057c82 */ /* 0x000fc60008000000 */
[----:B------:R-:W-:Y:S01]  /*01f0*/  IMAD.X R8, RZ, RZ, ~UR7, P0 ;  /* 0x80000007ff087e24 */ /* 0x000fe200080e06ff */
[----:B------:R-:W-:Y:S07]  /*0200*/  BRA.U !UP0, `(.L_x_0) ;  /* 0x0000000508907547 */ /* 0x000fee000b800000 */
[----:B------:R-:W1:Y:S01]  /*0210*/  LDC.64 R6, c[0x0][0x380] ;  /* 0x0000e000ff067b82 */ /* 0x000e620000000a00 */
[----:B------:R-:W-:Y:S01]  /*0220*/  USHF.L.U32 UR4, UR6, 0x2, URZ ;  /* 0x0000000206047899 */ /* 0x000fe200080006ff */
[----:B------:R-:W-:Y:S01]  /*0230*/  IADD3 R10, P3, PT, R0, 0x3, RZ ;  /* 0x00000003000a7810 */ /* 0x000fe20007f7e0ff */
[----:B------:R-:W2:Y:S01]  /*0240*/  LDCU UR5, c[0x0][0x3a4] ;  /* 0x00007480ff0577ac */ /* 0x000ea20008000800 */
[----:B------:R-:W-:Y:S01]  /*0250*/  IMAD.MOV.U32 R9, RZ, RZ, RZ ;  /* 0x000000ffff097224 */ /* 0x000fe200078e00ff */
[----:B------:R-:W-:-:S03]  /*0260*/  USHF.L.U64.HI UR6, UR6, 0x2, UR7 ;  /* 0x0000000206067899 */ /* 0x000fc60008010207 */
[----:B------:R-:W3:Y:S01]  /*0270*/  LDC.64 R14, c[0x0][0x388] ;  /* 0x0000e200ff0e7b82 */ /* 0x000ee20000000a00 */
[----:B------:R-:W-:Y:S01]  /*0280*/  IMAD.X R11, RZ, RZ, R8, P3 ;  /* 0x000000ffff0b7224 */ /* 0x000fe200018e0608 */
[----:B------:R-:W4:Y:S01]  /*0290*/  LDCU.64 UR8, c[0x0][0x398] ;  /* 0x00007300ff0877ac */ /* 0x000f220008000a00 */
[----:B--2---:R-:W-:Y:S01]  /*02a0*/  UMOV UR7, UR5 ;  /* 0x0000000500077c82 */ /* 0x004fe20008000000 */
[----:B-1----:R-:W-:Y:S01]  /*02b0*/  IADD3 R5, P0, P1, R5, -UR4, R6 ;  /* 0x8000000405057c10 */ /* 0x002fe2000f91e006 */
[----:B------:R-:W-:-:S03]  /*02c0*/  ULOP3.LUT UR4, UR10, 0xfffffff8, URZ, 0xc0, !UPT ;  /* 0xfffffff80a047892 */ /* 0x000fc6000f8ec0ff */
[----:B------:R-:W-:Y:S02]  /*02d0*/  IADD3 R13, P2, PT, R5, 0x10, RZ ;  /* 0x00000010050d7810 */ /* 0x000fe40007f5e0ff */
[----:B------:R-:W-:Y:S02]  /*02e0*/  IADD3.X R4, PT, PT, R4, ~UR6, R7, P0, P1 ;  /* 0x8000000604047c10 */ /* 0x000fe400087e2407 */
[----:B---3--:R-:W-:Y:S01]  /*02f0*/  IADD3 R6, P4, PT, R14, 0x10, RZ ;  /* 0x000000100e067810 */ /* 0x008fe20007f9e0ff */
[----:B------:R-:W-:Y:S02]  /*0300*/  UMOV UR6, UR4 ;  /* 0x0000000400067c82 */ /* 0x000fe40008000000 */
[----:B------:R-:W-:Y:S02]  /*0310*/  IMAD.X R5, RZ, RZ, R4, P2 ;  /* 0x000000ffff057224 */ /* 0x000fe400010e0604 */
[----:B----4-:R-:W-:-:S08]  /*0320*/  IMAD.X R7, RZ, RZ, R15, P4 ;  /* 0x000000ffff077224 */ /* 0x010fd000020e060f */
.L_x_1:
[----:B------:R-:W-:Y:S01]  /*0330*/  IADD3 R4, P1, PT, R10, -0x3, RZ ;  /* 0xfffffffd0a047810 */ /* 0x000fe20007f3e0ff */
[----:B------:R-:W-:Y:S01]  /*0340*/  IMAD.MOV.U32 R12, RZ, RZ, RZ ;  /* 0x000000ffff0c7224 */ /* 0x000fe200078e00ff */
[----:B--2---:R-:W2:Y:S02]  /*0350*/  LDG.E R14, desc[UR12][R6.64+-0x10] ;  /* 0xfffff00c060e7981 */ /* 0x004ea4000c1e1900 */
[----:B------:R-:W-:Y:S02]  /*0360*/  ISETP.GE.U32.AND P0, PT, R4, UR8, PT ;  /* 0x0000000804007c0c */ /* 0x000fe4000bf06070 */
[----:B------:R-:W-:-:S04]  /*0370*/  IADD3.X R4, PT, PT, R11, -0x1, RZ, P1, !PT ;  /* 0xffffffff0b047810 */ /* 0x000fc80000ffe4ff */
[----:B------:R-:W-:Y:S01]  /*0380*/  ISETP.GE.U32.AND.EX P0, PT, R4, UR9, PT, P0 ;  /* 0x0000000904007c0c */ /* 0x000fe2000bf06100 */
[----:B------:R-:W-:-:S12]  /*0390*/  IMAD.MOV.U32 R4, RZ, RZ, R13 ;  /* 0x000000ffff047224 */ /* 0x000fd800078e000d */
[----:B------:R-:W2:Y:S01]  /*03a0*/  @!P0 LDG.E R12, desc[UR12][R4.64+-0x10] ;  /* 0xfffff00c040c8981 */ /* 0x000ea2000c1e1900 */
[----:B------:R-:W-:-:S04]  /*03b0*/  IADD3 R13, P1, PT, R10, -0x2, RZ ;  /* 0xfffffffe0a0d7810 */ /* 0x000fc80007f3e0ff */
[----:B------:R-:W-:Y:S02]  /*03c0*/  ISETP.GE.U32.AND P0, PT, R13, UR8, PT ;  /* 0x000000080d007c0c */ /* 0x000fe4000bf06070 */
[----:B------:R-:W-:-:S04]  /*03d0*/  IADD3.X R13, PT, PT, R11, -0x1, RZ, P1, !PT ;  /* 0xffffffff0b0d7810 */ /* 0x000fc80000ffe4ff */
[----:B------:R-:W-:Y:S01]  /*03e0*/  ISETP.GE.U32.AND.EX P0, PT, R13, UR9, PT, P0 ;  /* 0x000000090d007c0c */ /* 0x000fe2000bf06100 */
[----:B--2---:R-:W-:Y:S01]  /*03f0*/  FFMA R15, R14, R12, R9 ;  /* 0x0000000c0e0f7223 */ /* 0x004fe20000000009 */
[----:B------:R-:W-:-:S04]  /*0400*/  IMAD.MOV.U32 R9, RZ, RZ, RZ ;  /* 0x000000ffff097224 */ /* 0x000fc800078e00ff */
[----:B------:R1:W-:Y:S07]  /*0410*/  STG.E desc[UR12][R2.64], R15 ;  /* 0x0000000f02007986 */ /* 0x0003ee000c10190c */
[----:B------:R-:W2:Y:S04]  /*0420*/  @!P0 LDG.E R9, desc[UR12][R4.64+-0xc] ;  /* 0xfffff40c04098981 */ /* 0x000ea8000c1e1900 */
[----:B------:R-:W2:Y:S01]  /*0430*/  LDG.E R12, desc[UR12][R6.64+-0xc] ;  /* 0xfffff40c060c7981 */ /* 0x000ea2000c1e1900 */
[----:B------:R-:W-:-:S04]  /*0440*/  IADD3 R13, P1, PT, R10, -0x1, RZ ;  /* 0xffffffff0a0d7810 */ /* 0x000fc80007f3e0ff */
[----:B------:R-:W-:Y:S02]  /*0450*/  ISETP.GE.U32.AND P0, PT, R13, UR8, PT ;  /* 0x000000080d007c0c */ /* 0x000fe4000bf06070 */
[----:B------:R-:W-:-:S04]  /*0460*/  IADD3.X R13, PT, PT, R11, -0x1, RZ, P1, !PT ;  /* 0xffffffff0b0d7810 */ /* 0x000fc80000ffe4ff */
[----:B------:R-:W-:Y:S01]  /*0470*/  ISETP.GE.U32.AND.EX P0, PT, R13, UR9, PT, P0 ;  /* 0x000000090d007c0c */ /* 0x000fe2000bf06100 */
[----:B--2---:R-:W-:Y:S01]  /*0480*/  FFMA R17, R12, R9, R15 ;  /* 0x000000090c117223 */ /* 0x004fe2000000000f */
[----:B------:R-:W-:-:S04]  /*0490*/  IMAD.MOV.U32 R9, RZ, RZ, RZ ;  /* 0x000000ffff097224 */ /* 0x000fc800078e00ff */
[----:B------:R2:W-:Y:S07]  /*04a0*/  STG.E desc[UR12][R2.64], R17 ;  /* 0x0000001102007986 */ /* 0x0005ee000c10190c */
[----:B------:R-:W1:Y:S04]  /*04b0*/  @!P0 LDG.E R9, desc[UR12][R4.64+-0x8] ;  /* 0xfffff80c04098981 */ /* 0x000e68000c1e1900 */
[----:B------:R-:W1:Y:S01]  /*04c0*/  LDG.E R12, desc[UR12][R6.64+-0x8] ;  /* 0xfffff80c060c7981 */ /* 0x000e62000c1e1900 */
[----:B------:R-:W-:-:S04]  /*04d0*/  ISETP.GE.U32.AND P0, PT, R10, UR8, PT ;  /* 0x000000080a007c0c */ /* 0x000fc8000bf06070 */
[----:B------:R-:W-:Y:S02]  /*04e0*/  ISETP.GE.U32.AND.EX P0, PT, R11, UR9, PT, P0 ;  /* 0x000000090b007c0c */ /* 0x000fe4000bf06100 */
[----:B------:R-:W-:Y:S01]  /*04f0*/  IADD3 R13, P1, PT, R10, 0x1, RZ ;  /* 0x000000010a0d7810 */ /* 0x000fe20007f3e0ff */
[----:B-1----:R-:W-:Y:S01]  /*0500*/  FFMA R15, R12, R9, R17 ;  /* 0x000000090c0f7223 */ /* 0x002fe20000000011 */
[----:B------:R-:W-:-:S04]  /*0510*/  IMAD.MOV.U32 R9, RZ, RZ, RZ ;  /* 0x000000ffff097224 */ /* 0x000fc800078e00ff */
[----:B------:R1:W-:Y:S05]  /*0520*/  STG.E desc[UR12][R2.64], R15 ;  /* 0x0000000f02007986 */ /* 0x0003ea000c10190c */
[----:B------:R-:W2:Y:S04]  /*0530*/  @!P0 LDG.E R9, desc[UR12][R4.64+-0x4] ;  /* 0xfffffc0c04098981 */ /* 0x000ea8000c1e1900 */
[----:B------:R-:W2:Y:S01]  /*0540*/  LDG.E R12, desc[UR12][R6.64+-0x4] ;  /* 0xfffffc0c060c7981 */ /* 0x000ea2000c1e1900 */
[----:B------:R-:W-:Y:S01]  /*0550*/  ISETP.GE.U32.AND P0, PT, R13, UR8, PT ;  /* 0x000000080d007c0c */ /* 0x000fe2000bf06070 */
[----:B------:R-:W-:-:S05]  /*0560*/  IMAD.X R13, RZ, RZ, R11, P1 ;  /* 0x000000ffff0d7224 */ /* 0x000fca00008e060b */
[----:B------:R-:W-:Y:S02]  /*0570*/  ISETP.GE.U32.AND.EX P0, PT, R13, UR9, PT, P0 ;  /* 0x000000090d007c0c */ /* 0x000fe4000bf06100 */
[----:B------:R-:W-:Y:S01]  /*0580*/  IADD3 R13, P1, PT, R10, 0x2, RZ ;  /* 0x000000020a0d7810 */ /* 0x000fe20007f3e0ff */
[----:B--2---:R-:W-:Y:S01]  /*0590*/  FFMA R17, R12, R9, R15 ;  /* 0x000000090c117223 */ /* 0x004fe2000000000f */
[----:B------:R-:W-:-:S04]  /*05a0*/  IMAD.MOV.U32 R9, RZ, RZ, RZ ;  /* 0x000000ffff097224 */ /* 0x000fc800078e00ff */
[----:B------:R2:W-:Y:S05]  /*05b0*/  STG.E desc[UR12][R2.64], R17 ;  /* 0x0000001102007986 */ /* 0x0005ea000c10190c */
[----:B------:R-:W1:Y:S04]  /*05c0*/  @!P0 LDG.E R9, desc[UR12][R4.64] ;  /* 0x0000000c04098981 */ /* 0x000e68000c1e1900 */
[----:B------:R-:W1:Y:S01]  /*05d0*/  LDG.E R12, desc[UR12][R6.64] ;  /* 0x0000000c060c7981 */ /* 0x000e62000c1e1900 */
[----:B------:R-:W-:Y:S01]  /*05e0*/  ISETP.GE.U32.AND P0, PT, R13, UR8, PT ;  /* 0x000000080d007c0c */ /* 0x000fe2000bf06070 */
[----:B------:R-:W-:-:S05]  /*05f0*/  IMAD.X R13, RZ, RZ, R11, P1 ;  /* 0x000000ffff0d7224 */ /* 0x000fca00008e060b */
        /* <DEDUP_REMOVED lines=18> */
[----:B------:R-:W-:Y:S01]  /*0720*/  ISETP.GE.U32.AND.EX P0, PT, R13, UR9, PT, P0 ;  /* 0x000000090d007c0c */ /* 0x000fe2000bf06100 */
[----:B-1----:R-:W-:Y:S01]  /*0730*/  FFMA R15, R12, R9, R17 ;  /* 0x000000090c0f7223 */ /* 0x002fe20000000011 */
[----:B------:R-:W-:-:S04]  /*0740*/  IMAD.MOV.U32 R9, RZ, RZ, RZ ;  /* 0x000000ffff097224 */ /* 0x000fc800078e00ff */
[----:B------:R2:W-:Y:S07]  /*0750*/  STG.E desc[UR12][R2.64], R15 ;  /* 0x0000000f02007986 */ /* 0x0005ee000c10190c */
[----:B------:R-:W3:Y:S04]  /*0760*/  @!P0 LDG.E R9, desc[UR12][R4.64+0xc] ;  /* 0x00000c0c04098981 */ /* 0x000ee8000c1e1900 */
[----:B------:R1:W3:Y:S01]  /*0770*/  LDG.E R12, desc[UR12][R6.64+0xc] ;  /* 0x00000c0c060c7981 */ /* 0x0002e2000c1e1900 */
[----:B------:R-:W-:-:S04]  /*0780*/  UIADD3 UR6, UP0, UPT, UR6, -0x8, URZ ;  /* 0xfffffff806067890 */ /* 0x000fc8000ff1e0ff */
[----:B------:R-:W-:Y:S02]  /*0790*/  UIADD3.X UR7, UPT, UPT, UR7, -0x1, URZ, UP0, !UPT ;  /* 0xffffffff07077890 */ /* 0x000fe400087fe4ff */
[----:B------:R-:W-:-:S04]  /*07a0*/  UISETP.NE.U32.AND UP0, UPT, UR6, URZ, UPT ;  /* 0x000000ff0600728c */ /* 0x000fc8000bf05070 */
[----:B------:R-:W-:Y:S01]  /*07b0*/  UISETP.NE.AND.EX UP0, UPT, UR7, URZ, UPT, UP0 ;  /* 0x000000ff0700728c */ /* 0x000fe2000bf05300 */
[----:B------:R-:W-:Y:S02]  /*07c0*/  IADD3 R13, P0, PT, R4, 0x20, RZ ;  /* 0x00000020040d7810 */ /* 0x000fe40007f1e0ff */
[----:B-1----:R-:W-:Y:S02]  /*07d0*/  IADD3 R6, P2, PT, R6, 0x20, RZ ;  /* 0x0000002006067810 */ /* 0x002fe40007f5e0ff */
[----:B------:R-:W-:Y:S01]  /*07e0*/  IADD3 R10, P1, PT, R10, 0x8, RZ ;  /* 0x000000080a0a7810 */ /* 0x000fe20007f3e0ff */
[----:B------:R-:W-:Y:S02]  /*07f0*/  IMAD.X R5, RZ, RZ, R5, P0 ;  /* 0x000000ffff057224 */ /* 0x000fe400000e0605 */
[----:B------:R-:W-:Y:S02]  /*0800*/  IMAD.X R7, RZ, RZ, R7, P2 ;  /* 0x000000ffff077224 */ /* 0x000fe400010e0607 */
[----:B------:R-:W-:-:S02]  /*0810*/  IMAD.X R11, RZ, RZ, R11, P1 ;  /* 0x000000ffff0b7224 */ /* 0x000fc400008e060b */
[----:B---3--:R-:W-:-:S05]  /*0820*/  FFMA R9, R12, R9, R15 ;  /* 0x000000090c097223 */ /* 0x008fca000000000f */
[----:B------:R2:W-:Y:S01]  /*0830*/  STG.E desc[UR12][R2.64], R9 ;  /* 0x0000000902007986 */ /* 0x0005e2000c10190c */
[----:B------:R-:W-:Y:S05]  /*0840*/  BRA.U UP0, `(.L_x_1) ;  /* 0xfffffff900b87547 */ /* 0x000fea000b83ffff */
.L_x_0:
[----:B------:R-:W-:-:S04]  /*0850*/  ISETP.NE.U32.AND P0, PT, RZ, UR14, PT ;  /* 0x0000000eff007c0c */ /* 0x000fc8000bf05070 */
[----:B------:R-:W-:-:S13]  /*0860*/  ISETP.NE.AND.EX P0, PT, RZ, RZ, PT, P0 ;  /* 0x000000ffff00720c */ /* 0x000fda0003f05300 */
[----:B------:R-:W-:Y:S05]  /*0870*/  @!P0 EXIT ;  /* 0x000000000000894d */ /* 0x000fea0003800000 */
[----:B------:R-:W2:Y:S01]  /*0880*/  LDC R10, c[0x0][0x3a0] ;  /* 0x0000e800ff0a7b82 */ /* 0x000ea20000000800 */
[----:B------:R-:W-:-:S04]  /*0890*/  UISETP.GE.U32.AND UP0, UPT, UR14, 0x4, UPT ;  /* 0x000000040e00788c */ /* 0x000fc8000bf06070 */
[----:B------:R-:W-:Y:S01]  /*08a0*/  UISETP.GE.U32.AND.EX UP0, UPT, URZ, URZ, UPT, UP0 ;  /* 0x000000ffff00728c */ /* 0x000fe2000bf06100 */
[----:B--2---:R-:W-:-:S04]  /*08b0*/  LOP3.LUT R17, R10, 0x3, RZ, 0xc0, !PT ;  /* 0x000000030a117812 */ /* 0x004fc800078ec0ff */
[----:B------:R-:W-:-:S04]  /*08c0*/  ISETP.NE.U32.AND P0, PT, R17, RZ, PT ;  /* 0x000000ff1100720c */ /* 0x000fc80003f05070 */
[----:B------:R-:W-:Y:S01]  /*08d0*/  ISETP.NE.AND.EX P0, PT, RZ, RZ, PT, P0 ;  /* 0x000000ffff00720c */ /* 0x000fe20003f05300 */
[----:B------:R-:W-:-:S12]  /*08e0*/  BRA.U !UP0, `(.L_x_2) ;  /* 0x0000000108b87547 */ /* 0x000fd8000b800000 */
[----:B------:R-:W1:Y:S01]  /*08f0*/  LDCU.64 UR6, c[0x0][0x388] ;  /* 0x00007100ff0677ac */ /* 0x000e620008000a00 */
[----:B------:R-:W-:Y:S01]  /*0900*/  IADD3 R13, P2, PT, R0, UR4, RZ ;  /* 0x00000004000d7c10 */ /* 0x000fe2000ff5e0ff */
[----:B------:R-:W-:Y:S01]  /*0910*/  IMAD.MOV.U32 R12, RZ, RZ, RZ ;  /* 0x000000ffff0c7224 */ /* 0x000fe200078e00ff */
[----:B------:R-:W2:Y:S02]  /*0920*/  LDCU.64 UR10, c[0x0][0x380] ;  /* 0x00007000ff0a77ac */ /* 0x000ea40008000a00 */
[----:B------:R-:W-:Y:S02]  /*0930*/  ISETP.GE.U32.AND P1, PT, R13, UR8, PT ;  /* 0x000000080d007c0c */ /* 0x000fe4000bf26070 */
[----:B------:R-:W-:-:S04]  /*0940*/  IADD3.X R16, PT, PT, R8, UR5, RZ, P2, !PT ;  /* 0x0000000508107c10 */ /* 0x000fc800097fe4ff */
[----:B------:R-:W-:Y:S01]  /*0950*/  ISETP.GE.U32.AND.EX P1, PT, R16, UR9, PT, P1 ;  /* 0x0000000910007c0c */ /* 0x000fe2000bf26110 */
[----:B-1----:R-:W-:-:S04]  /*0960*/  ULEA UR6, UP0, UR4, UR6, 0x2 ;  /* 0x0000000604067291 */ /* 0x002fc8000f8010ff */
[----:B------:R-:W-:Y:S01]  /*0970*/  ULEA.HI.X UR7, UR4, UR7, UR5, 0x2, UP0 ;  /* 0x0000000704077291 */ /* 0x000fe200080f1405 */
[----:B--2---:R-:W-:Y:S01]  /*0980*/  LEA R6, P2, R13, UR10, 0x2 ;  /* 0x0000000a0d067c11 */ /* 0x004fe2000f8410ff */
[----:B------:R-:W-:-:S03]  /*0990*/  IMAD.U32 R4, RZ, RZ, UR6 ;  /* 0x00000006ff047e24 */ /* 0x000fc6000f8e00ff */
[----:B------:R-:W-:Y:S01]  /*09a0*/  LEA.HI.X R7, R13, UR11, R16, 0x2, P2 ;  /* 0x0000000b0d077c11 */ /* 0x000fe200090f1410 */
[----:B------:R-:W-:-:S04]  /*09b0*/  IMAD.U32 R5, RZ, RZ, UR7 ;  /* 0x00000007ff057e24 */ /* 0x000fc8000f8e00ff */
[----:B------:R-:W2:Y:S04]  /*09c0*/  @!P1 LDG.E R12, desc[UR12][R6.64] ;  /* 0x0000000c060c9981 */ /* 0x000ea8000c1e1900 */
[----:B------:R-:W2:Y:S01]  /*09d0*/  LDG.E R14, desc[UR12][R4.64] ;  /* 0x0000000c040e7981 */ /* 0x000ea2000c1e1900 */
[----:B------:R-:W-:-:S04]  /*09e0*/  IADD3 R11, P2, PT, R13, 0x1, RZ ;  /* 0x000000010d0b7810 */ /* 0x000fc80007f5e0ff */
[----:B------:R-:W-:Y:S01]  /*09f0*/  ISETP.GE.U32.AND P1, PT, R11, UR8, PT ;  /* 0x000000080b007c0c */ /* 0x000fe2000bf26070 */
[----:B------:R-:W-:-:S05]  /*0a00*/  IMAD.X R11, RZ, RZ, R16, P2 ;  /* 0x000000ffff0b7224 */ /* 0x000fca00010e0610 */
[----:B------:R-:W-:Y:S01]  /*0a10*/  ISETP.GE.U32.AND.EX P1, PT, R11, UR9, PT, P1 ;  /* 0x000000090b007c0c */ /* 0x000fe2000bf26110 */
[----:B--2---:R-:W-:Y:S01]  /*0a20*/  FFMA R15, R14, R12, R9 ;  /* 0x0000000c0e0f7223 */ /* 0x004fe20000000009 */
[----:B------:R-:W-:-:S04]  /*0a30*/  IMAD.MOV.U32 R9, RZ, RZ, RZ ;  /* 0x000000ffff097224 */ /* 0x000fc800078e00ff */
[----:B------:R1:W-:Y:S07]  /*0a40*/  STG.E desc[UR12][R2.64], R15 ;  /* 0x0000000f02007986 */ /* 0x0003ee000c10190c */
        /* <DEDUP_REMOVED lines=20> */
[----:B------:R-:W-:-:S04]  /*0b90*/  UIADD3 UR4, UP0, UPT, UR4, 0x4, URZ ;  /* 0x0000000404047890 */ /* 0x000fc8000ff1e0ff */
[----:B------:R-:W-:Y:S01]  /*0ba0*/  UIADD3.X UR5, UPT, UPT, URZ, UR5, URZ, UP0, !UPT ;  /* 0x00000005ff057290 */ /* 0x000fe200087fe4ff */
[----:B--2---:R-:W-:-:S05]  /*0bb0*/  FFMA R9, R12, R9, R11 ;  /* 0x000000090c097223 */ /* 0x004fca000000000b */
[----:B------:R1:W-:Y:S06]  /*0bc0*/  STG.E desc[UR12][R2.64], R9 ;  /* 0x0000000902007986 */ /* 0x0003ec000c10190c */
.L_x_2:
[----:B------:R-:W-:Y:S05]  /*0bd0*/  @!P0 EXIT ;  /* 0x000000000000894d */ /* 0x000fea0003800000 */
[----:B------:R-:W-:Y:S02]  /*0be0*/  ISETP.NE.U32.AND P1, PT, R17, 0x1, PT ;  /* 0x000000011100780c */ /* 0x000fe40003f25070 */
[----:B------:R-:W-:Y:S02]  /*0bf0*/  LOP3.LUT R10, R10, 0x1, RZ, 0xc0, !PT ;  /* 0x000000010a0a7812 */ /* 0x000fe400078ec0ff */
[----:B------:R-:W-:Y:S02]  /*0c00*/  ISETP.NE.AND.EX P1, PT, RZ, RZ, PT, P1 ;  /* 0x000000ffff00720c */ /* 0x000fe40003f25310 */
[----:B------:R-:W-:-:S04]  /*0c10*/  ISETP.NE.U32.AND P0, PT, R10, 0x1, PT ;  /* 0x000000010a00780c */ /* 0x000fc80003f05070 */
[----:B------:R-:W-:-:S07]  /*0c20*/  ISETP.NE.U32.AND.EX P0, PT, RZ, RZ, PT, P0 ;  /* 0x000000ffff00720c */ /* 0x000fce0003f05100 */
[----:B------:R-:W-:Y:S06]  /*0c30*/  @!P1 BRA `(.L_x_3) ;  /* 0x0000000000709947 */ /* 0x000fec0003800000 */
[----:B------:R-:W2:Y:S01]  /*0c40*/  LDCU.64 UR6, c[0x0][0x388] ;  /* 0x00007100ff0677ac */ /* 0x000ea20008000a00 */
[----:B-1----:R-:W-:Y:S01]  /*0c50*/  IADD3 R11, P2, PT, R0, UR4, RZ ;  /* 0x00000004000b7c10 */ /* 0x002fe2000ff5e0ff */
[----:B------:R-:W-:Y:S01]  /*0c60*/  IMAD.MOV.U32 R10, RZ, RZ, RZ ;  /* 0x000000ffff0a7224 */ /* 0x000fe200078e00ff */
[----:B------:R-:W1:Y:S02]  /*0c70*/  LDCU.64 UR10, c[0x0][0x380] ;  /* 0x00007000ff0a77ac */ /* 0x000e640008000a00 */
[----:B------:R-:W-:Y:S02]  /*0c80*/  ISETP.GE.U32.AND P1, PT, R11, UR8, PT ;  /* 0x000000080b007c0c */ /* 0x000fe4000bf26070 */
[----:B------:R-:W-:-:S04]  /*0c90*/  IADD3.X R14, PT, PT, R8, UR5, RZ, P2, !PT ;  /* 0x00000005080e7c10 */ /* 0x000fc800097fe4ff */
[----:B------:R-:W-:Y:S01]  /*0ca0*/  ISETP.GE.U32.AND.EX P1, PT, R14, UR9, PT, P1 ;  /* 0x000000090e007c0c */ /* 0x000fe2000bf26110 */
[----:B--2---:R-:W-:-:S04]  /*0cb0*/  ULEA UR6, UP0, UR4, UR6, 0x2 ;  /* 0x0000000604067291 */ /* 0x004fc8000f8010ff */
[----:B------:R-:W-:Y:S01]  /*0cc0*/  ULEA.HI.X UR7, UR4, UR7, UR5, 0x2, UP0 ;  /* 0x0000000704077291 */ /* 0x000fe200080f1405 */
[----:B-1----:R-:W-:Y:S01]  /*0cd0*/  LEA R4, P2, R11, UR10, 0x2 ;  /* 0x0000000a0b047c11 */ /* 0x002fe2000f8410ff */
        /* <DEDUP_REMOVED lines=12> */
[----:B------:R-:W3:Y:S04]  /*0da0*/  @!P1 LDG.E R9, desc[UR12][R4.64+0x4] ;  /* 0x0000040c04099981 */ /* 0x000ee8000c1e1900 */
[----:B------:R-:W3:Y:S01]  /*0db0*/  LDG.E R10, desc[UR12][R6.64+0x4] ;  /* 0x0000040c060a7981 */ /* 0x000ee2000c1e1900 */
[----:B------:R-:W-:-:S04]  /*0dc0*/  UIADD3 UR4, UP0, UPT, UR4, 0x2, URZ ;  /* 0x0000000204047890 */ /* 0x000fc8000ff1e0ff */
[----:B------:R-:W-:Y:S01]  /*0dd0*/  UIADD3.X UR5, UPT, UPT, URZ, UR5, URZ, UP0, !UPT ;  /* 0x00000005ff057290 */ /* 0x000fe200087fe4ff */
[----:B---3--:R-:W-:-:S05]  /*0de0*/  FFMA R9, R10, R9, R11 ;  /* 0x000000090a097223 */ /* 0x008fca000000000b */
[----:B------:R2:W-:Y:S06]  /*0df0*/  STG.E desc[UR12][R2.64], R9 ;  /* 0x0000000902007986 */ /* 0x0005ec000c10190c */
.L_x_3:
[----:B------:R-:W-:Y:S05]  /*0e00*/  @P0 EXIT ;  /* 0x000000000000094d */ /* 0x000fea0003800000 */
[----:B------:R-:W-:Y:S01]  /*0e10*/  IADD3 R0, P0, PT, R0, UR4, RZ ;  /* 0x0000000400007c10 */ /* 0x000fe2000ff1e0ff */
[----:B------:R-:W3:Y:S03]  /*0e20*/  LDCU.64 UR6, c[0x0][0x388] ;  /* 0x00007100ff0677ac */ /* 0x000ee60008000a00 */
[----:B------:R-:W-:Y:S02]  /*0e30*/  IADD3.X R8, PT, PT, R8, UR5, RZ, P0, !PT ;  /* 0x0000000508087c10 */ /* 0x000fe400087fe4ff */
[----:B------:R-:W-:-:S04]  /*0e40*/  ISETP.GE.U32.AND P0, PT, R0, UR8, PT ;  /* 0x0000000800007c0c */ /* 0x000fc8000bf06070 */
[----:B------:R-:W-:Y:S01]  /*0e50*/  ISETP.GE.U32.AND.EX P0, PT, R8, UR9, PT, P0 ;  /* 0x0000000908007c0c */ /* 0x000fe2000bf06100 */
[----:B---3--:R-:W-:-:S12]  /*0e60*/  ULEA UR6, UP0, UR4, UR6, 0x2 ;  /* 0x0000000604067291 */ /* 0x008fd8000f8010ff */
[----:B------:R-:W3:Y:S01]  /*0e70*/  @!P0 LDC.64 R4, c[0x0][0x380] ;  /* 0x0000e000ff048b82 */ /* 0x000ee20000000a00 */
[----:B------:R-:W-:Y:S01]  /*0e80*/  ULEA.HI.X UR4, UR4, UR7, UR5, 0x2, UP0 ;  /* 0x0000000704047291 */ /* 0x000fe200080f1405 */
[----:B------:R-:W-:-:S05]  /*0e90*/  IMAD.U32 R6, RZ, RZ, UR6 ;  /* 0x00000006ff067e24 */ /* 0x000fca000f8e00ff */
[----:B------:R-:W-:-:S05]  /*0ea0*/  IMAD.U32 R7, RZ, RZ, UR4 ;  /* 0x00000004ff077e24 */ /* 0x000fca000f8e00ff */
[----:B------:R-:W1:Y:S01]  /*0eb0*/  LDG.E R6, desc[UR12][R6.64] ;  /* 0x0000000c06067981 */ /* 0x000e62000c1e1900 */
[----:B---3--:R-:W-:-:S04]  /*0ec0*/  @!P0 LEA R4, P1, R0, R4, 0x2 ;  /* 0x0000000400048211 */ /* 0x008fc800078210ff */
[----:B------:R-:W-:Y:S01]  /*0ed0*/  @!P0 LEA.HI.X R5, R0, R5, R8, 0x2, P1 ;  /* 0x0000000500058211 */ /* 0x000fe200008f1408 */
[----:B------:R-:W-:-:S06]  /*0ee0*/  IMAD.MOV.U32 R0, RZ, RZ, RZ ;  /* 0x000000ffff007224 */ /* 0x000fcc00078e00ff */
[----:B------:R-:W1:Y:S02]  /*0ef0*/  @!P0 LDG.E R0, desc[UR12][R4.64] ;  /* 0x0000000c04008981 */ /* 0x000e64000c1e1900 */
[----:B-12---:R-:W-:-:S05]  /*0f00*/  FFMA R9, R6, R0, R9 ;  /* 0x0000000006097223 */ /* 0x006fca0000000009 */
[----:B------:R-:W-:Y:S01]  /*0f10*/  STG.E desc[UR12][R2.64], R9 ;  /* 0x0000000902007986 */ /* 0x000fe2000c10190c */
[----:B------:R-:W-:Y:S05]  /*0f20*/  EXIT ;  /* 0x000000000000794d */ /* 0x000fea0003800000 */
.L_x_4:
[----:B------:R-:W-:-:S00]  /*0f30*/  BRA `(.L_x_4) ;  /* 0xfffffffc00fc7947 */ /* 0x000fc0000383ffff */
[----:B------:R-:W-:-:S00]  /*0f40*/  NOP ;  /* 0x0000000000007918 */ /* 0x000fc00000000000 */
        /* <DEDUP_REMOVED lines=11> */
.L_x_5:


//--------------------- .nv.shared.reserved.0     --------------------------
	.section	.nv.shared.reserved.0,"aw",@nobits
	.weak		__nv_reservedSMEM_offset_0_alias
	.size		__nv_reservedSMEM_offset_0_alias, 0, 64
	.other		__nv_reservedSMEM_offset_0_alias,@"STO_CUDA_RESERVED_SHARED STV_DEFAULT"
__nv_reservedSMEM_offset_0_alias:
	.zero		0
	.zero		64


//--------------------- .nv.constant0._Z10ConvKernelPKfS0_Pfmm --------------------------
	.section	.nv.constant0._Z10ConvKernelPKfS0_Pfmm,"a",@progbits
	.sectionflags	@""
	.align	4
.nv.constant0._Z10ConvKernelPKfS0_Pfmm:
	.zero		936


//--------------------- SYMBOLS --------------------------

	.type		.nv.reservedSmem.offset0,@object
	.size		.nv.reservedSmem.offset0,0x4
